//
// Generated by NVIDIA NVVM Compiler
//
// Compiler Build ID: CL-36424714
// Cuda compilation tools, release 13.0, V13.0.88
// Based on NVVM 20.0.0
//

.version 9.0
.target sm_100
.address_size 64

	// .globl	_Z10gpu_warmupv

.visible .entry _Z10gpu_warmupv()
{


	ret;

}
	// .globl	_Z8dnaToRnaPcl
.visible .entry _Z8dnaToRnaPcl(
	.param .u64 .ptr .align 1 _Z8dnaToRnaPcl_param_0,
	.param .u64 _Z8dnaToRnaPcl_param_1
)
{
	.reg .pred 	%p<3>;
	.reg .b16 	%rs<3>;
	.reg .b32 	%r<5>;
	.reg .b64 	%rd<6>;

	ld.param.u64 	%rd2, [_Z8dnaToRnaPcl_param_0];
	ld.param.u64 	%rd3, [_Z8dnaToRnaPcl_param_1];
	mov.u32 	%r1, %ctaid.x;
	mov.u32 	%r2, %ntid.x;
	mov.u32 	%r3, %tid.x;
	mad.lo.s32 	%r4, %r1, %r2, %r3;
	cvt.s64.s32 	%rd1, %r4;
	setp.le.s64 	%p1, %rd3, %rd1;
	@%p1 bra 	$L__BB1_2;
	cvta.to.global.u64 	%rd4, %rd2;
	add.s64 	%rd5, %rd4, %rd1;
	ld.global.u8 	%rs1, [%rd5];
	setp.eq.s16 	%p2, %rs1, 84;
	selp.b16 	%rs2, 85, %rs1, %p2;
	st.global.u8 	[%rd5], %rs2;
$L__BB1_2:
	ret;

}


// ===== COMPILED SASS (sm_100) =====

	.target	sm_100

	.elftype	@"ET_EXEC"


//--------------------- .note.nv.tkinfo           --------------------------
	.section	.note.nv.tkinfo,"",@"SHT_NOTE"
	.sectionflags	@"SHF_NOTE_NV_TKINFO"
	.tkinfo
        /*0018*/ 	.word	0x00000002
        /*0030*/ 	.string	""
        /*0030*/ 	.string	"ptxas"
        /*0030*/ 	.string	"Cuda compilation tools, release 13.0, V13.0.88"
        /*0030*/ 	.string	"Build cuda_13.0.r13.0/compiler.36424714_0"
        /*0030*/ 	.string	"-arch sm_100 -m 64 "



//--------------------- .note.nv.cuinfo           --------------------------
	.section	.note.nv.cuinfo,"",@"SHT_NOTE"
	.sectionflags	@"SHF_NOTE_NV_CUINFO"
        /*0018*/ 	.short	0x0002
        /*001a*/ 	.short	0x0064
        /*001c*/ 	.short	0x0082
	.zero		2


//--------------------- .nv.info                  --------------------------
	.section	.nv.info,"",@"SHT_CUDA_INFO"
	.align	4


	//----- nvinfo : EIATTR_REGCOUNT
	.align		4
        /*0000*/ 	.byte	0x04, 0x2f
        /*0002*/ 	.short	(.L_1 - .L_0)
	.align		4
.L_0:
        /*0004*/ 	.word	index@(_Z10gpu_warmupv)
        /*0008*/ 	.word	0x00000004


	//----- nvinfo : EIATTR_FRAME_SIZE
	.align		4
.L_1:
        /*000c*/ 	.byte	0x04, 0x11
        /*000e*/ 	.short	(.L_3 - .L_2)
	.align		4
.L_2:
        /*0010*/ 	.word	index@(_Z10gpu_warmupv)
        /*0014*/ 	.word	0x00000000


	//----- nvinfo : EIATTR_REGCOUNT
	.align		4
.L_3:
        /*0018*/ 	.byte	0x04, 0x2f
        /*001a*/ 	.short	(.L_5 - .L_4)
	.align		4
.L_4:
        /*001c*/ 	.word	index@(_Z8dnaToRnaPcl)
        /*0020*/ 	.word	0x00000008


	//----- nvinfo : EIATTR_FRAME_SIZE
	.align		4
.L_5:
        /*0024*/ 	.byte	0x04, 0x11
        /*0026*/ 	.short	(.L_7 - .L_6)
	.align		4
.L_6:
        /*0028*/ 	.word	index@(_Z8dnaToRnaPcl)
        /*002c*/ 	.word	0x00000000


	//----- nvinfo : EIATTR_MIN_STACK_SIZE
	.align		4
.L_7:
        /*0030*/ 	.byte	0x04, 0x12
        /*0032*/ 	.short	(.L_9 - .L_8)
	.align		4
.L_8:
        /*0034*/ 	.word	index@(_Z8dnaToRnaPcl)
        /*0038*/ 	.word	0x00000000


	//----- nvinfo : EIATTR_MIN_STACK_SIZE
	.align		4
.L_9:
        /*003c*/ 	.byte	0x04, 0x12
        /*003e*/ 	.short	(.L_11 - .L_10)
	.align		4
.L_10:
        /*0040*/ 	.word	index@(_Z10gpu_warmupv)
        /*0044*/ 	.word	0x00000000
.L_11:


//--------------------- .nv.compat                --------------------------
	.section	.nv.compat,"",@"SHT_CUDA_COMPAT_INFO"
	.align	4
        /*0000*/ 	.byte	0x02, 0x09, 0x00, 0x00, 0x02, 0x02, 0x01, 0x00, 0x02, 0x05, 0x05, 0x00, 0x03, 0x07, 0x01, 0x01
        /*0010*/ 	.byte	0x02, 0x03, 0x00, 0x00, 0x02, 0x06, 0x01, 0x00, 0x04, 0x0b, 0x08, 0x00, 0x09, 0x00, 0x00, 0x00
        /*0020*/ 	.byte	0x00, 0x00, 0x00, 0x00


//--------------------- .nv.info._Z8dnaToRnaPcl   --------------------------
	.section	.nv.info._Z8dnaToRnaPcl,"",@"SHT_CUDA_INFO"
	.sectionflags	@""
	.align	4


	//----- nvinfo : EIATTR_CUDA_API_VERSION
	.align		4
        /*0000*/ 	.byte	0x04, 0x37
        /*0002*/ 	.short	(.L_13 - .L_12)
.L_12:
        /*0004*/ 	.word	0x00000082


	//----- nvinfo : EIATTR_KPARAM_INFO
	.align		4
.L_13:
        /*0008*/ 	.byte	0x04, 0x17
        /*000a*/ 	.short	(.L_15 - .L_14)
.L_14:
        /*000c*/ 	.word	0x00000000
        /*0010*/ 	.short	0x0001
        /*0012*/ 	.short	0x0008
        /*0014*/ 	.byte	0x00, 0xf0, 0x21, 0x00


	//----- nvinfo : EIATTR_KPARAM_INFO
	.align		4
.L_15:
        /*0018*/ 	.byte	0x04, 0x17
        /*001a*/ 	.short	(.L_17 - .L_16)
.L_16:
        /*001c*/ 	.word	0x00000000
        /*0020*/ 	.short	0x0000
        /*0022*/ 	.short	0x0000
        /*0024*/ 	.byte	0x00, 0xf5, 0x21, 0x00


	//----- nvinfo : EIATTR_SPARSE_MMA_MASK
	.align		4
.L_17:
        /*0028*/ 	.byte	0x03, 0x50
        /*002a*/ 	.short	0x0000


	//----- nvinfo : EIATTR_MAXREG_COUNT
	.align		4
        /*002c*/ 	.byte	0x03, 0x1b
        /*002e*/ 	.short	0x00ff


	//----- nvinfo : EIATTR_MERCURY_ISA_VERSION
	.align		4
        /*0030*/ 	.byte	0x03, 0x5f
        /*0032*/ 	.short	0x0101


	//----- nvinfo : EIATTR_VRC_CTA_INIT_COUNT
	.align		4
        /*0034*/ 	.byte	0x02, 0x4a
	.zero		1
	.zero		1


	//----- nvinfo : EIATTR_EXIT_INSTR_OFFSETS
	.align		4
        /*0038*/ 	.byte	0x04, 0x1c
        /*003a*/ 	.short	(.L_19 - .L_18)


	//   ....[0]....
.L_18:
        /*003c*/ 	.word	0x00000090


	//   ....[1]....
        /*0040*/ 	.word	0x00000120


	//----- nvinfo : EIATTR_CBANK_PARAM_SIZE
	.align		4
.L_19:
        /*0044*/ 	.byte	0x03, 0x19
        /*0046*/ 	.short	0x0010


	//----- nvinfo : EIATTR_PARAM_CBANK
	.align		4
        /*0048*/ 	.byte	0x04, 0x0a
        /*004a*/ 	.short	(.L_21 - .L_20)
	.align		4
.L_20:
        /*004c*/ 	.word	index@(.nv.constant0._Z8dnaToRnaPcl)
        /*0050*/ 	.short	0x0380
        /*0052*/ 	.short	0x0010


	//----- nvinfo : EIATTR_SW_WAR
	.align		4
.L_21:
        /*0054*/ 	.byte	0x04, 0x36
        /*0056*/ 	.short	(.L_23 - .L_22)
.L_22:
        /*0058*/ 	.word	0x00000008
.L_23:


//--------------------- .nv.info._Z10gpu_warmupv  --------------------------
	.section	.nv.info._Z10gpu_warmupv,"",@"SHT_CUDA_INFO"
	.sectionflags	@""
	.align	4


	//----- nvinfo : EIATTR_CUDA_API_VERSION
	.align		4
        /*0000*/ 	.byte	0x04, 0x37
        /*0002*/ 	.short	(.L_25 - .L_24)
.L_24:
        /*0004*/ 	.word	0x00000082


	//----- nvinfo : EIATTR_SPARSE_MMA_MASK
	.align		4
.L_25:
        /*0008*/ 	.byte	0x03, 0x50
        /*000a*/ 	.short	0x0000


	//----- nvinfo : EIATTR_MAXREG_COUNT
	.align		4
        /*000c*/ 	.byte	0x03, 0x1b
        /*000e*/ 	.short	0x00ff


	//----- nvinfo : EIATTR_MERCURY_ISA_VERSION
	.align		4
        /*0010*/ 	.byte	0x03, 0x5f
        /*0012*/ 	.short	0x0101


	//----- nvinfo : EIATTR_VRC_CTA_INIT_COUNT
	.align		4
        /*0014*/ 	.byte	0x02, 0x4a
	.zero		1
	.zero		1


	//----- nvinfo : EIATTR_EXIT_INSTR_OFFSETS
	.align		4
        /*0018*/ 	.byte	0x04, 0x1c
        /*001a*/ 	.short	(.L_27 - .L_26)


	//   ....[0]....
.L_26:
        /*001c*/ 	.word	0x00000010


	//----- nvinfo : EIATTR_SW_WAR
	.align		4
.L_27:
        /*0020*/ 	.byte	0x04, 0x36
        /*0022*/ 	.short	(.L_29 - .L_28)
.L_28:
        /*0024*/ 	.word	0x00000008
.L_29:


//--------------------- .nv.callgraph             --------------------------
	.section	.nv.callgraph,"",@"SHT_CUDA_CALLGRAPH"
	.align	4
	.sectionentsize	8
	.align		4
        /*0000*/ 	.word	0x00000000
	.align		4
        /*0004*/ 	.word	0xffffffff
	.align		4
        /*0008*/ 	.word	0x00000000
	.align		4
        /*000c*/ 	.word	0xfffffffe
	.align		4
        /*0010*/ 	.word	0x00000000
	.align		4
        /*0014*/ 	.word	0xfffffffd
	.align		4
        /*0018*/ 	.word	0x00000000
	.align		4
        /*001c*/ 	.word	0xfffffffc


//--------------------- .text._Z8dnaToRnaPcl      --------------------------
	.section	.text._Z8dnaToRnaPcl,"ax",@progbits
	.align	128
        .global         _Z8dnaToRnaPcl
        .type           _Z8dnaToRnaPcl,@function
        .size           _Z8dnaToRnaPcl,(.L_x_2 - _Z8dnaToRnaPcl)
        .other          _Z8dnaToRnaPcl,@"STO_CUDA_ENTRY STV_DEFAULT"
_Z8dnaToRnaPcl:
.text._Z8dnaToRnaPcl:
[----:B------:R-:W-:Y:S01]  /*0000*/  LDC R1, c[0x0][0x37c] ;  /* 0x0000df00ff017b82 */ /* 0x000fe20000000800 */
[----:B------:R-:W0:Y:S07]  /*0010*/  S2R R3, SR_TID.X ;  /* 0x0000000000037919 */ /* 0x000e2e0000002100 */
[----:B------:R-:W0:Y:S01]  /*0020*/  S2UR UR4, SR_CTAID.X ;  /* 0x00000000000479c3 */ /* 0x000e220000002500 */
[----:B------:R-:W1:Y:S07]  /*0030*/  LDCU.64 UR6, c[0x0][0x388] ;  /* 0x00007100ff0677ac */ /* 0x000e6e0008000a00 */
[----:B------:R-:W0:Y:S02]  /*0040*/  LDC R2, c[0x0][0x360] ;  /* 0x0000d800ff027b82 */ /* 0x000e240000000800 */
[----:B0-----:R-:W-:-:S05]  /*0050*/  IMAD R2, R2, UR4, R3 ;  /* 0x0000000402027c24 */ /* 0x001fca000f8e0203 */
[----:B-1----:R-:W-:Y:S02]  /*0060*/  ISETP.GE.U32.AND P0, PT, R2, UR6, PT ;  /* 0x0000000602007c0c */ /* 0x002fe4000bf06070 */
[----:B------:R-:W-:-:S04]  /*0070*/  SHF.R.S32.HI R0, RZ, 0x1f, R2 ;  /* 0x0000001fff007819 */ /* 0x000fc80000011402 */
[----:B------:R-:W-:-:S13]  /*0080*/  ISETP.GE.AND.EX P0, PT, R0, UR7, PT, P0 ;  /* 0x0000000700007c0c */ /* 0x000fda000bf06300 */
[----:B------:R-:W-:Y:S05]  /*0090*/  @P0 EXIT ;  /* 0x000000000000094d */ /* 0x000fea0003800000 */
[----:B------:R-:W0:Y:S01]  /*00a0*/  LDCU.64 UR6, c[0x0][0x380] ;  /* 0x00007000ff0677ac */ /* 0x000e220008000a00 */
[----:B------:R-:W1:Y:S01]  /*00b0*/  LDCU.64 UR4, c[0x0][0x358] ;  /* 0x00006b00ff0477ac */ /* 0x000e620008000a00 */
[----:B0-----:R-:W-:-:S04]  /*00c0*/  IADD3 R2, P0, PT, R2, UR6, RZ ;  /* 0x0000000602027c10 */ /* 0x001fc8000ff1e0ff */
[----:B------:R-:W-:-:S05]  /*00d0*/  IADD3.X R3, PT, PT, R0, UR7, RZ, P0, !PT ;  /* 0x0000000700037c10 */ /* 0x000fca00087fe4ff */
[----:B-1----:R-:W2:Y:S02]  /*00e0*/  LDG.E.U8 R0, desc[UR4][R2.64] ;  /* 0x0000000402007981 */ /* 0x002ea4000c1e1100 */
[----:B--2---:R-:W-:-:S04]  /*00f0*/  ISETP.NE.AND P0, PT, R0, 0x54, PT ;  /* 0x000000540000780c */ /* 0x004fc80003f05270 */
[----:B------:R-:W-:-:S05]  /*0100*/  SEL R5, R0, 0x55, P0 ;  /* 0x0000005500057807 */ /* 0x000fca0000000000 */
[----:B------:R-:W-:Y:S01]  /*0110*/  STG.E.U8 desc[UR4][R2.64], R5 ;  /* 0x0000000502007986 */ /* 0x000fe2000c101104 */
[----:B------:R-:W-:Y:S05]  /*0120*/  EXIT ;  /* 0x000000000000794d */ /* 0x000fea0003800000 */
.L_x_0:
[----:B------:R-:W-:-:S00]  /*0130*/  BRA `(.L_x_0) ;  /* 0xfffffffc00fc7947 */ /* 0x000fc0000383ffff */
[----:B------:R-:W-:-:S00]  /*0140*/  NOP ;  /* 0x0000000000007918 */ /* 0x000fc00000000000 */
        /* <DEDUP_REMOVED lines=11> */
.L_x_2:


//--------------------- .text._Z10gpu_warmupv     --------------------------
	.section	.text._Z10gpu_warmupv,"ax",@progbits
	.align	128
        .global         _Z10gpu_warmupv
        .type           _Z10gpu_warmupv,@function
        .size           _Z10gpu_warmupv,(.L_x_3 - _Z10gpu_warmupv)
        .other          _Z10gpu_warmupv,@"STO_CUDA_ENTRY STV_DEFAULT"
_Z10gpu_warmupv:
.text._Z10gpu_warmupv:
[----:B------:R-:W-:Y:S01]  /*0000*/  LDC R1, c[0x0][0x37c] ;  /* 0x0000df00ff017b82 */ /* 0x000fe20000000800 */
[----:B------:R-:W-:Y:S05]  /*0010*/  EXIT ;  /* 0x000000000000794d */ /* 0x000fea0003800000 */
.L_x_1:
        /* <DEDUP_REMOVED lines=14> */
.L_x_3:


//--------------------- .nv.shared.reserved.0     --------------------------
	.section	.nv.shared.reserved.0,"aw",@nobits
	.weak		__nv_reservedSMEM_offset_0_alias
	.size		__nv_reservedSMEM_offset_0_alias, 0, 64
	.other		__nv_reservedSMEM_offset_0_alias,@"STO_CUDA_RESERVED_SHARED STV_DEFAULT"
__nv_reservedSMEM_offset_0_alias:
	.zero		0
	.zero		64


//--------------------- .nv.constant0._Z8dnaToRnaPcl --------------------------
	.section	.nv.constant0._Z8dnaToRnaPcl,"a",@progbits
	.sectionflags	@""
	.align	4
.nv.constant0._Z8dnaToRnaPcl:
	.zero		912


//--------------------- .nv.constant0._Z10gpu_warmupv --------------------------
	.section	.nv.constant0._Z10gpu_warmupv,"a",@progbits
	.sectionflags	@""
	.align	4
.nv.constant0._Z10gpu_warmupv:
	.zero		896


//--------------------- SYMBOLS --------------------------

	.type		.nv.reservedSmem.offset0,@object
	.size		.nv.reservedSmem.offset0,0x4
